	.headerflags	@"EF_CUDA_TEXMODE_UNIFIED EF_CUDA_64BIT_ADDRESS EF_CUDA_ACCELERATORS EF_CUDA_SM90 EF_CUDA_VIRTUAL_SM(EF_CUDA_SM90)"
	.elftype	@"ET_EXEC"


//--------------------- .nv.info                  --------------------------
	.section	.nv.info,"",@"SHT_CUDA_INFO"
	.align	4


	//----- nvinfo : EIATTR_REGCOUNT
	.align		4
        /*0000*/ 	.byte	0x04, 0x2f
        /*0002*/ 	.short	(.L_3 - .L_2)
	.align		4
.L_2:
        /*0004*/ 	.word	index@(triton_poi_fused__native_batch_norm_legit_no_training_add_relu_14)
        /*0008*/ 	.word	0x00000014


	//----- nvinfo : EIATTR_MIN_STACK_SIZE
	.align		4
.L_3:
        /*000c*/ 	.byte	0x04, 0x12
        /*000e*/ 	.short	(.L_5 - .L_4)
	.align		4
.L_4:
        /*0010*/ 	.word	index@(triton_poi_fused__native_batch_norm_legit_no_training_add_relu_14)
        /*0014*/ 	.word	0x00000000


	//----- nvinfo : EIATTR_FRAME_SIZE
	.align		4
.L_5:
        /*0018*/ 	.byte	0x04, 0x11
        /*001a*/ 	.short	(.L_7 - .L_6)
	.align		4
.L_6:
        /*001c*/ 	.word	index@(triton_poi_fused__native_batch_norm_legit_no_training_add_relu_14)
        /*0020*/ 	.word	0x00000000


	//----- nvinfo : EIATTR_MIN_STACK_SIZE
	.align		4
.L_7:
        /*0024*/ 	.byte	0x04, 0x12
        /*0026*/ 	.short	(.L_9 - .L_8)
	.align		4
.L_8:
        /*0028*/ 	.word	index@(triton_poi_fused__native_batch_norm_legit_no_training_add_relu_14)
        /*002c*/ 	.word	0x00000000
.L_9:


//--------------------- .nv.info.triton_poi_fused__native_batch_norm_legit_no_training_add_relu_14 --------------------------
	.section	.nv.info.triton_poi_fused__native_batch_norm_legit_no_training_add_relu_14,"",@"SHT_CUDA_INFO"
	.sectionflags	@""
	.align	4


	//----- nvinfo : EIATTR_CUDA_API_VERSION
	.align		4
        /*0000*/ 	.byte	0x04, 0x37
        /*0002*/ 	.short	(.L_11 - .L_10)
.L_10:
        /*0004*/ 	.word	0x0000007c


	//----- nvinfo : EIATTR_KPARAM_INFO
	.align		4
.L_11:
        /*0008*/ 	.byte	0x04, 0x17
        /*000a*/ 	.short	(.L_13 - .L_12)
.L_12:
        /*000c*/ 	.word	0x00000000
        /*0010*/ 	.short	0x0007
        /*0012*/ 	.short	0x0038
        /*0014*/ 	.byte	0x00, 0xf0, 0x11, 0x00


	//----- nvinfo : EIATTR_KPARAM_INFO
	.align		4
.L_13:
        /*0018*/ 	.byte	0x04, 0x17
        /*001a*/ 	.short	(.L_15 - .L_14)
.L_14:
        /*001c*/ 	.word	0x00000000
        /*0020*/ 	.short	0x0006
        /*0022*/ 	.short	0x0030
        /*0024*/ 	.byte	0x00, 0xf4, 0x21, 0x00


	//----- nvinfo : EIATTR_KPARAM_INFO
	.align		4
.L_15:
        /*0028*/ 	.byte	0x04, 0x17
        /*002a*/ 	.short	(.L_17 - .L_16)
.L_16:
        /*002c*/ 	.word	0x00000000
        /*0030*/ 	.short	0x0005
        /*0032*/ 	.short	0x0028
        /*0034*/ 	.byte	0x00, 0xf4, 0x21, 0x00


	//----- nvinfo : EIATTR_KPARAM_INFO
	.align		4
.L_17:
        /*0038*/ 	.byte	0x04, 0x17
        /*003a*/ 	.short	(.L_19 - .L_18)
.L_18:
        /*003c*/ 	.word	0x00000000
        /*0040*/ 	.short	0x0004
        /*0042*/ 	.short	0x0020
        /*0044*/ 	.byte	0x00, 0xf4, 0x21, 0x00


	//----- nvinfo : EIATTR_KPARAM_INFO
	.align		4
.L_19:
        /*0048*/ 	.byte	0x04, 0x17
        /*004a*/ 	.short	(.L_21 - .L_20)
.L_20:
        /*004c*/ 	.word	0x00000000
        /*0050*/ 	.short	0x0003
        /*0052*/ 	.short	0x0018
        /*0054*/ 	.byte	0x00, 0xf4, 0x21, 0x00


	//----- nvinfo : EIATTR_KPARAM_INFO
	.align		4
.L_21:
        /*0058*/ 	.byte	0x04, 0x17
        /*005a*/ 	.short	(.L_23 - .L_22)
.L_22:
        /*005c*/ 	.word	0x00000000
        /*0060*/ 	.short	0x0002
        /*0062*/ 	.short	0x0010
        /*0064*/ 	.byte	0x00, 0xf4, 0x21, 0x00


	//----- nvinfo : EIATTR_KPARAM_INFO
	.align		4
.L_23:
        /*0068*/ 	.byte	0x04, 0x17
        /*006a*/ 	.short	(.L_25 - .L_24)
.L_24:
        /*006c*/ 	.word	0x00000000
        /*0070*/ 	.short	0x0001
        /*0072*/ 	.short	0x0008
        /*0074*/ 	.byte	0x00, 0xf4, 0x21, 0x00


	//----- nvinfo : EIATTR_KPARAM_INFO
	.align		4
.L_25:
        /*0078*/ 	.byte	0x04, 0x17
        /*007a*/ 	.short	(.L_27 - .L_26)
.L_26:
        /*007c*/ 	.word	0x00000000
        /*0080*/ 	.short	0x0000
        /*0082*/ 	.short	0x0000
        /*0084*/ 	.byte	0x00, 0xf4, 0x21, 0x00


	//----- nvinfo : EIATTR_SPARSE_MMA_MASK
	.align		4
.L_27:
        /*0088*/ 	.byte	0x03, 0x50
        /*008a*/ 	.short	0x0000


	//----- nvinfo : EIATTR_MAXREG_COUNT
	.align		4
        /*008c*/ 	.byte	0x03, 0x1b
        /*008e*/ 	.short	0x00ff


	//----- nvinfo : EIATTR_EXIT_INSTR_OFFSETS
	.align		4
        /*0090*/ 	.byte	0x04, 0x1c
        /*0092*/ 	.short	(.L_29 - .L_28)


	//   ....[0]....
.L_28:
        /*0094*/ 	.word	0x00000420


	//----- nvinfo : EIATTR_REQNTID
	.align		4
.L_29:
        /*0098*/ 	.byte	0x04, 0x10
        /*009a*/ 	.short	(.L_31 - .L_30)
.L_30:
        /*009c*/ 	.word	0x00000100
        /*00a0*/ 	.word	0x00000001
        /*00a4*/ 	.word	0x00000001


	//----- nvinfo : EIATTR_CBANK_PARAM_SIZE
	.align		4
.L_31:
        /*00a8*/ 	.byte	0x03, 0x19
        /*00aa*/ 	.short	0x003c


	//----- nvinfo : EIATTR_PARAM_CBANK
	.align		4
        /*00ac*/ 	.byte	0x04, 0x0a
        /*00ae*/ 	.short	(.L_33 - .L_32)
	.align		4
.L_32:
        /*00b0*/ 	.word	index@(.nv.constant0.triton_poi_fused__native_batch_norm_legit_no_training_add_relu_14)
        /*00b4*/ 	.short	0x0210
        /*00b6*/ 	.short	0x003c


	//----- nvinfo : EIATTR_SW_WAR
	.align		4
.L_33:
        /*00b8*/ 	.byte	0x04, 0x36
        /*00ba*/ 	.short	(.L_35 - .L_34)
.L_34:
        /*00bc*/ 	.word	0x00000008
.L_35:


//--------------------- .nv.callgraph             --------------------------
	.section	.nv.callgraph,"",@"SHT_CUDA_CALLGRAPH"
	.align	4
	.sectionentsize	8
	.align		4
        /*0000*/ 	.word	0x00000000
	.align		4
        /*0004*/ 	.word	0xffffffff
	.align		4
        /*0008*/ 	.word	0x00000000
	.align		4
        /*000c*/ 	.word	0xfffffffe
	.align		4
        /*0010*/ 	.word	0x00000000
	.align		4
        /*0014*/ 	.word	0xfffffffd
	.align		4
        /*0018*/ 	.word	0x00000000
	.align		4
        /*001c*/ 	.word	0xfffffffc


//--------------------- .nv.constant4             --------------------------
	.section	.nv.constant4,"a",@progbits
	.align	8
	.align		8
.nv.constant4:
        /*0000*/ 	.dword	_$_str
	.align		8
        /*0008*/ 	.dword	_$_str_$_2


//--------------------- .text.triton_poi_fused__native_batch_norm_legit_no_training_add_relu_14 --------------------------
	.section	.text.triton_poi_fused__native_batch_norm_legit_no_training_add_relu_14,"ax",@progbits
	.align	128
        .global         triton_poi_fused__native_batch_norm_legit_no_training_add_relu_14
        .type           triton_poi_fused__native_batch_norm_legit_no_training_add_relu_14,@function
        .size           triton_poi_fused__native_batch_norm_legit_no_training_add_relu_14,(.L_x_1 - triton_poi_fused__native_batch_norm_legit_no_training_add_relu_14)
        .other          triton_poi_fused__native_batch_norm_legit_no_training_add_relu_14,@"STO_CUDA_ENTRY STV_DEFAULT"
triton_poi_fused__native_batch_norm_legit_no_training_add_relu_14:
.text.triton_poi_fused__native_batch_norm_legit_no_training_add_relu_14:
[----:B------:R-:W-:Y:S01]  /*0000*/  LDC R1, c[0x0][0x28] ;  /* 0x00000a00ff017b82 */ /* 0x000fe20000000800 */
[----:B------:R-:W1:Y:S07]  /*0010*/  S2R R0, SR_TID.X ;  /* 0x0000000000007919 */ /* 0x000e6e0000002100 */
[----:B------:R-:W2:Y:S01]  /*0020*/  LDC.64 R2, c[0x0][0x220] ;  /* 0x00008800ff027b82 */ /* 0x000ea20000000a00 */
[----:B------:R-:W-:Y:S01]  /*0030*/  ULDC.64 UR4, c[0x0][0x208] ;  /* 0x0000820000047ab9 */ /* 0x000fe20000000a00 */
[----:B------:R-:W3:Y:S06]  /*0040*/  S2R R7, SR_CTAID.X ;  /* 0x0000000000077919 */ /* 0x000eec0000002500 */
[----:B------:R-:W4:Y:S08]  /*0050*/  LDC.64 R8, c[0x0][0x228] ;  /* 0x00008a00ff087b82 */ /* 0x000f300000000a00 */
[----:B------:R-:W5:Y:S08]  /*0060*/  LDC.64 R10, c[0x0][0x230] ;  /* 0x00008c00ff0a7b82 */ /* 0x000f700000000a00 */
[----:B------:R-:W4:Y:S01]  /*0070*/  LDC.64 R12, c[0x0][0x238] ;  /* 0x00008e00ff0c7b82 */ /* 0x000f220000000a00 */
[----:B-1----:R-:W-:-:S02]  /*0080*/  SHF.L.U32 R0, R0, 0x1, RZ ;  /* 0x0000000100007819 */ /* 0x002fc400000006ff */
[----:B---3--:R-:W-:Y:S02]  /*0090*/  SHF.R.S32.HI R5, RZ, 0x16, R7 ;  /* 0x00000016ff057819 */ /* 0x008fe40000011407 */
[----:B------:R-:W-:Y:S02]  /*00a0*/  LOP3.LUT R0, R0, 0x1fe, RZ, 0xc0, !PT ;  /* 0x000001fe00007812 */ /* 0x000fe400078ec0ff */
[----:B------:R-:W-:Y:S02]  /*00b0*/  SGXT R5, R5, 0x1 ;  /* 0x000000010505781a */ /* 0x000fe40000000200 */
[----:B------:R-:W-:Y:S02]  /*00c0*/  LEA R0, R7, R0, 0x9 ;  /* 0x0000000007007211 */ /* 0x000fe400078e48ff */
[----:B------:R-:W1:Y:S02]  /*00d0*/  LDC.64 R6, c[0x0][0x218] ;  /* 0x00008600ff067b82 */ /* 0x000e640000000a00 */
[----:B------:R-:W-:-:S04]  /*00e0*/  LEA.HI R5, R5, R0, RZ, 0xa ;  /* 0x0000000005057211 */ /* 0x000fc800078f50ff */
[----:B------:R-:W-:-:S04]  /*00f0*/  LOP3.LUT R5, R5, 0xfffffc00, RZ, 0xc0, !PT ;  /* 0xfffffc0005057812 */ /* 0x000fc800078ec0ff */
[----:B------:R-:W-:Y:S02]  /*0100*/  IADD3 R15, R0, -R5, RZ ;  /* 0x80000005000f7210 */ /* 0x000fe40007ffe0ff */
[----:B------:R-:W3:Y:S03]  /*0110*/  LDC.64 R4, c[0x0][0x210] ;  /* 0x00008400ff047b82 */ /* 0x000ee60000000a00 */
[----:B--2---:R-:W-:-:S06]  /*0120*/  IMAD.WIDE R2, R15, 0x4, R2 ;  /* 0x000000040f027825 */ /* 0x004fcc00078e0202 */
[----:B------:R-:W2:Y:S01]  /*0130*/  LDG.E.EL.64 R2, desc[UR4][R2.64] ;  /* 0x0000000402027981 */ /* 0x000ea2000c2e1b00 */
[----:B-1----:R-:W-:-:S04]  /*0140*/  IMAD.WIDE R6, R15, 0x4, R6 ;  /* 0x000000040f067825 */ /* 0x002fc800078e0206 */
[C---:B----4-:R-:W-:Y:S02]  /*0150*/  IMAD.WIDE R8, R15.reuse, 0x4, R8 ;  /* 0x000000040f087825 */ /* 0x050fe400078e0208 */
[----:B------:R-:W4:Y:S02]  /*0160*/  LDG.E.EL.64 R6, desc[UR4][R6.64] ;  /* 0x0000000406067981 */ /* 0x000f24000c2e1b00 */
[----:B-----5:R-:W-:Y:S02]  /*0170*/  IMAD.WIDE R10, R15, 0x4, R10 ;  /* 0x000000040f0a7825 */ /* 0x020fe400078e020a */
[----:B------:R-:W5:Y:S02]  /*0180*/  LDG.E.EL.64 R8, desc[UR4][R8.64] ;  /* 0x0000000408087981 */ /* 0x000f64000c2e1b00 */
[C---:B---3--:R-:W-:Y:S02]  /*0190*/  IMAD.WIDE R4, R0.reuse, 0x4, R4 ;  /* 0x0000000400047825 */ /* 0x048fe400078e0204 */
[----:B------:R-:W5:Y:S04]  /*01a0*/  LDG.E.EL.64 R10, desc[UR4][R10.64] ;  /* 0x000000040a0a7981 */ /* 0x000f68000c2e1b00 */
[----:B------:R-:W4:Y:S01]  /*01b0*/  LDG.E.64 R4, desc[UR4][R4.64] ;  /* 0x0000000404047981 */ /* 0x000f22000c1e1b00 */
[----:B0-----:R-:W-:-:S06]  /*01c0*/  IMAD.WIDE R12, R0, 0x4, R12 ;  /* 0x00000004000c7825 */ /* 0x001fcc00078e020c */
[----:B------:R-:W3:Y:S01]  /*01d0*/  LDG.E.64 R12, desc[UR4][R12.64] ;  /* 0x000000040c0c7981 */ /* 0x000ee2000c1e1b00 */
[----:B------:R-:W-:Y:S01]  /*01e0*/  HFMA2.MMA R16, -RZ, RZ, 1.625, 0 ;  /* 0x3e800000ff107435 */ /* 0x000fe200000001ff */
[----:B--2---:R-:W-:Y:S01]  /*01f0*/  FADD R2, R2, 9.9999997473787516356e-06 ;  /* 0x3727c5ac02027421 */ /* 0x004fe20000000000 */
[----:B------:R-:W-:-:S03]  /*0200*/  FADD R3, R3, 9.9999997473787516356e-06 ;  /* 0x3727c5ac03037421 */ /* 0x000fc60000000000 */
[----:B------:R-:W0:Y:S08]  /*0210*/  MUFU.SQRT R14, R2 ;  /* 0x00000002000e7308 */ /* 0x000e300000002000 */
[----:B------:R1:W2:Y:S01]  /*0220*/  MUFU.SQRT R15, R3 ;  /* 0x00000003000f7308 */ /* 0x0002a20000002000 */
[C---:B0-----:R-:W-:Y:S02]  /*0230*/  FSETP.GT.AND P0, PT, R14.reuse, 8.50705917302346158658e+37, PT ;  /* 0x7e8000000e00780b */ /* 0x041fe40003f04000 */
[----:B------:R-:W-:Y:S01]  /*0240*/  FSETP.GEU.AND P2, PT, R14, 1.175494350822287508e-38, PT ;  /* 0x008000000e00780b */ /* 0x000fe20003f4e000 */
[----:B-1----:R-:W0:Y:S01]  /*0250*/  LDC.64 R2, c[0x0][0x240] ;  /* 0x00009000ff027b82 */ /* 0x002e220000000a00 */
[----:B--2---:R-:W-:-:S02]  /*0260*/  FSETP.GT.AND P1, PT, R15, 8.50705917302346158658e+37, PT ;  /* 0x7e8000000f00780b */ /* 0x004fc40003f24000 */
[----:B------:R-:W-:-:S07]  /*0270*/  FSETP.GEU.AND P3, PT, R15, 1.175494350822287508e-38, PT ;  /* 0x008000000f00780b */ /* 0x000fce0003f6e000 */
[----:B------:R-:W-:-:S04]  /*0280*/  @P0 FMUL R14, R14, 0.25 ;  /* 0x3e8000000e0e0820 */ /* 0x000fc80000400000 */
[----:B------:R-:W-:Y:S01]  /*0290*/  @!P2 FMUL R14, R14, 16777216 ;  /* 0x4b8000000e0ea820 */ /* 0x000fe20000400000 */
[----:B------:R-:W-:-:S04]  /*02a0*/  @P1 FMUL R15, R15, 0.25 ;  /* 0x3e8000000f0f1820 */ /* 0x000fc80000400000 */
[----:B------:R-:W-:Y:S01]  /*02b0*/  @!P3 FMUL R15, R15, 16777216 ;  /* 0x4b8000000f0fb820 */ /* 0x000fe20000400000 */
[----:B------:R-:W1:Y:S01]  /*02c0*/  MUFU.RCP R14, R14 ;  /* 0x0000000e000e7308 */ /* 0x000e620000001000 */
[----:B------:R-:W-:-:S07]  /*02d0*/  FSEL R17, R16, 1, P0 ;  /* 0x3f80000010117808 */ /* 0x000fce0000000000 */
[----:B------:R-:W2:Y:S01]  /*02e0*/  MUFU.RCP R15, R15 ;  /* 0x0000000f000f7308 */ /* 0x000ea20000001000 */
[----:B------:R-:W-:Y:S01]  /*02f0*/  FSEL R16, R16, 1, P1 ;  /* 0x3f80000010107808 */ /* 0x000fe20000800000 */
[----:B------:R-:W-:Y:S01]  /*0300*/  @!P2 FMUL R17, R17, 16777216 ;  /* 0x4b8000001111a820 */ /* 0x000fe20000400000 */
[----:B----4-:R-:W-:-:S03]  /*0310*/  FADD R4, R4, -R6 ;  /* 0x8000000604047221 */ /* 0x010fc60000000000 */
[----:B------:R-:W-:Y:S01]  /*0320*/  @!P3 FMUL R16, R16, 16777216 ;  /* 0x4b8000001010b820 */ /* 0x000fe20000400000 */
[----:B-1----:R-:W-:Y:S01]  /*0330*/  FMUL R17, R14, R17 ;  /* 0x000000110e117220 */ /* 0x002fe20000400000 */
[----:B------:R-:W-:-:S03]  /*0340*/  FADD R5, R5, -R7 ;  /* 0x8000000705057221 */ /* 0x000fc60000000000 */
[----:B------:R-:W-:Y:S01]  /*0350*/  FMUL R17, R4, R17 ;  /* 0x0000001104117220 */ /* 0x000fe20000400000 */
[----:B--2---:R-:W-:-:S03]  /*0360*/  FMUL R16, R15, R16 ;  /* 0x000000100f107220 */ /* 0x004fc60000400000 */
[----:B-----5:R-:W-:Y:S01]  /*0370*/  FFMA R17, R8, R17, R10 ;  /* 0x0000001108117223 */ /* 0x020fe2000000000a */
[----:B------:R-:W-:-:S04]  /*0380*/  FMUL R16, R5, R16 ;  /* 0x0000001005107220 */ /* 0x000fc80000400000 */
[----:B------:R-:W-:Y:S01]  /*0390*/  FFMA R16, R9, R16, R11 ;  /* 0x0000001009107223 */ /* 0x000fe2000000000b */
[----:B---3--:R-:W-:Y:S01]  /*03a0*/  FSETP.GEU.AND P0, PT, R17, -R12, PT ;  /* 0x8000000c1100720b */ /* 0x008fe20003f0e000 */
[----:B------:R-:W-:Y:S02]  /*03b0*/  FADD R12, R12, R17 ;  /* 0x000000110c0c7221 */ /* 0x000fe40000000000 */
[----:B------:R-:W-:Y:S01]  /*03c0*/  FADD R4, R13, R16 ;  /* 0x000000100d047221 */ /* 0x000fe20000000000 */
[----:B------:R-:W-:Y:S01]  /*03d0*/  FSETP.GEU.AND P1, PT, R16, -R13, PT ;  /* 0x8000000d1000720b */ /* 0x000fe20003f2e000 */
[----:B0-----:R-:W-:Y:S01]  /*03e0*/  IMAD.WIDE R2, R0, 0x4, R2 ;  /* 0x0000000400027825 */ /* 0x001fe200078e0202 */
[----:B------:R-:W-:Y:S02]  /*03f0*/  FSEL R12, R12, RZ, P0 ;  /* 0x000000ff0c0c7208 */ /* 0x000fe40000000000 */
[----:B------:R-:W-:-:S05]  /*0400*/  FSEL R13, R4, RZ, P1 ;  /* 0x000000ff040d7208 */ /* 0x000fca0000800000 */
[----:B------:R-:W-:Y:S01]  /*0410*/  STG.E.64 desc[UR4][R2.64], R12 ;  /* 0x0000000c02007986 */ /* 0x000fe2000c101b04 */
[----:B------:R-:W-:Y:S05]  /*0420*/  EXIT ;  /* 0x000000000000794d */ /* 0x000fea0003800000 */
.L_x_0:
[----:B------:R-:W-:-:S00]  /*0430*/  BRA `(.L_x_0) ;  /* 0xfffffffc00fc7947 */ /* 0x000fc0000383ffff */
[----:B------:R-:W-:-:S00]  /*0440*/  NOP ;  /* 0x0000000000007918 */ /* 0x000fc00000000000 */
        /* <DEDUP_REMOVED lines=11> */
.L_x_1:


//--------------------- .nv.global.init           --------------------------
	.section	.nv.global.init,"aw",@progbits
.nv.global.init:
	.type		_$_str,@object
	.size		_$_str,(_$_str_$_2 - _$_str)
_$_str:
        /*0000*/ 	.byte	0x5f, 0x5f, 0x43, 0x55, 0x44, 0x41, 0x5f, 0x46, 0x54, 0x5a, 0x00
	.type		_$_str_$_2,@object
	.size		_$_str_$_2,(.L_1 - _$_str_$_2)
_$_str_$_2:
        /*000b*/ 	.byte	0x5f, 0x5f, 0x43, 0x55, 0x44, 0x41, 0x5f, 0x50, 0x52, 0x45, 0x43, 0x5f, 0x53, 0x51, 0x52, 0x54
        /*001b*/ 	.byte	0x00
.L_1:


//--------------------- .nv.constant0.triton_poi_fused__native_batch_norm_legit_no_training_add_relu_14 --------------------------
	.section	.nv.constant0.triton_poi_fused__native_batch_norm_legit_no_training_add_relu_14,"a",@progbits
	.sectionflags	@""
	.align	4
.nv.constant0.triton_poi_fused__native_batch_norm_legit_no_training_add_relu_14:
	.zero		588
